//
// Generated by NVIDIA NVVM Compiler
//
// Compiler Build ID: CL-36424714
// Cuda compilation tools, release 13.0, V13.0.88
// Based on NVVM 20.0.0
//

.version 9.0
.target sm_100
.address_size 64

	// .globl	_Z19reduce_naive_kernelILi256EEvPiS0_i
// _ZZ19reduce_naive_kernelILi256EEvPiS0_iE5sdata has been demoted

.visible .entry _Z19reduce_naive_kernelILi256EEvPiS0_i(
	.param .u64 .ptr .align 1 _Z19reduce_naive_kernelILi256EEvPiS0_i_param_0,
	.param .u64 .ptr .align 1 _Z19reduce_naive_kernelILi256EEvPiS0_i_param_1,
	.param .u32 _Z19reduce_naive_kernelILi256EEvPiS0_i_param_2
)
{
	.reg .pred 	%p<6>;
	.reg .b32 	%r<19>;
	.reg .b64 	%rd<9>;
	// demoted variable
	.shared .align 4 .b8 _ZZ19reduce_naive_kernelILi256EEvPiS0_iE5sdata[1024];
	ld.param.u64 	%rd1, [_Z19reduce_naive_kernelILi256EEvPiS0_i_param_0];
	ld.param.u64 	%rd2, [_Z19reduce_naive_kernelILi256EEvPiS0_i_param_1];
	ld.param.u32 	%r8, [_Z19reduce_naive_kernelILi256EEvPiS0_i_param_2];
	mov.u32 	%r1, %tid.x;
	mov.u32 	%r2, %ctaid.x;
	mov.u32 	%r18, %ntid.x;
	mad.lo.s32 	%r4, %r2, %r18, %r1;
	setp.ge.s32 	%p1, %r4, %r8;
	shl.b32 	%r9, %r1, 2;
	mov.u32 	%r10, _ZZ19reduce_naive_kernelILi256EEvPiS0_iE5sdata;
	add.s32 	%r5, %r10, %r9;
	@%p1 bra 	$L__BB0_2;
	cvta.to.global.u64 	%rd3, %rd1;
	mul.wide.u32 	%rd4, %r4, 4;
	add.s64 	%rd5, %rd3, %rd4;
	ld.global.u32 	%r11, [%rd5];
	st.shared.u32 	[%r5], %r11;
$L__BB0_2:
	bar.sync 	0;
	setp.lt.u32 	%p2, %r18, 2;
	@%p2 bra 	$L__BB0_6;
$L__BB0_3:
	shr.u32 	%r7, %r18, 1;
	setp.ge.u32 	%p3, %r1, %r7;
	@%p3 bra 	$L__BB0_5;
	shl.b32 	%r12, %r7, 2;
	add.s32 	%r13, %r5, %r12;
	ld.shared.u32 	%r14, [%r13];
	ld.shared.u32 	%r15, [%r5];
	add.s32 	%r16, %r15, %r14;
	st.shared.u32 	[%r5], %r16;
$L__BB0_5:
	bar.sync 	0;
	setp.gt.u32 	%p4, %r18, 3;
	mov.u32 	%r18, %r7;
	@%p4 bra 	$L__BB0_3;
$L__BB0_6:
	setp.ne.s32 	%p5, %r1, 0;
	@%p5 bra 	$L__BB0_8;
	ld.shared.u32 	%r17, [_ZZ19reduce_naive_kernelILi256EEvPiS0_iE5sdata];
	cvta.to.global.u64 	%rd6, %rd2;
	mul.wide.u32 	%rd7, %r2, 4;
	add.s64 	%rd8, %rd6, %rd7;
	st.global.u32 	[%rd8], %r17;
$L__BB0_8:
	ret;

}


// ===== COMPILED SASS (sm_100) =====

	.target	sm_100

	.elftype	@"ET_EXEC"


//--------------------- .note.nv.tkinfo           --------------------------
	.section	.note.nv.tkinfo,"",@"SHT_NOTE"
	.sectionflags	@"SHF_NOTE_NV_TKINFO"
	.tkinfo
        /*0018*/ 	.word	0x00000002
        /*0030*/ 	.string	""
        /*0030*/ 	.string	"ptxas"
        /*0030*/ 	.string	"Cuda compilation tools, release 13.0, V13.0.88"
        /*0030*/ 	.string	"Build cuda_13.0.r13.0/compiler.36424714_0"
        /*0030*/ 	.string	"-arch sm_100 -m 64 "



//--------------------- .note.nv.cuinfo           --------------------------
	.section	.note.nv.cuinfo,"",@"SHT_NOTE"
	.sectionflags	@"SHF_NOTE_NV_CUINFO"
        /*0018*/ 	.short	0x0002
        /*001a*/ 	.short	0x0064
        /*001c*/ 	.short	0x0082
	.zero		2


//--------------------- .nv.info                  --------------------------
	.section	.nv.info,"",@"SHT_CUDA_INFO"
	.align	4


	//----- nvinfo : EIATTR_REGCOUNT
	.align		4
        /*0000*/ 	.byte	0x04, 0x2f
        /*0002*/ 	.short	(.L_1 - .L_0)
	.align		4
.L_0:
        /*0004*/ 	.word	index@(_Z19reduce_naive_kernelILi256EEvPiS0_i)
        /*0008*/ 	.word	0x0000000a


	//----- nvinfo : EIATTR_FRAME_SIZE
	.align		4
.L_1:
        /*000c*/ 	.byte	0x04, 0x11
        /*000e*/ 	.short	(.L_3 - .L_2)
	.align		4
.L_2:
        /*0010*/ 	.word	index@(_Z19reduce_naive_kernelILi256EEvPiS0_i)
        /*0014*/ 	.word	0x00000000


	//----- nvinfo : EIATTR_MIN_STACK_SIZE
	.align		4
.L_3:
        /*0018*/ 	.byte	0x04, 0x12
        /*001a*/ 	.short	(.L_5 - .L_4)
	.align		4
.L_4:
        /*001c*/ 	.word	index@(_Z19reduce_naive_kernelILi256EEvPiS0_i)
        /*0020*/ 	.word	0x00000000
.L_5:


//--------------------- .nv.compat                --------------------------
	.section	.nv.compat,"",@"SHT_CUDA_COMPAT_INFO"
	.align	4
        /*0000*/ 	.byte	0x02, 0x09, 0x00, 0x00, 0x02, 0x02, 0x01, 0x00, 0x02, 0x05, 0x05, 0x00, 0x03, 0x07, 0x01, 0x01
        /*0010*/ 	.byte	0x02, 0x03, 0x00, 0x00, 0x02, 0x06, 0x01, 0x00, 0x04, 0x0b, 0x08, 0x00, 0x09, 0x00, 0x00, 0x00
        /*0020*/ 	.byte	0x00, 0x00, 0x00, 0x00


//--------------------- .nv.info._Z19reduce_naive_kernelILi256EEvPiS0_i --------------------------
	.section	.nv.info._Z19reduce_naive_kernelILi256EEvPiS0_i,"",@"SHT_CUDA_INFO"
	.sectionflags	@""
	.align	4


	//----- nvinfo : EIATTR_CUDA_API_VERSION
	.align		4
        /*0000*/ 	.byte	0x04, 0x37
        /*0002*/ 	.short	(.L_7 - .L_6)
.L_6:
        /*0004*/ 	.word	0x00000082


	//----- nvinfo : EIATTR_KPARAM_INFO
	.align		4
.L_7:
        /*0008*/ 	.byte	0x04, 0x17
        /*000a*/ 	.short	(.L_9 - .L_8)
.L_8:
        /*000c*/ 	.word	0x00000000
        /*0010*/ 	.short	0x0002
        /*0012*/ 	.short	0x0010
        /*0014*/ 	.byte	0x00, 0xf0, 0x11, 0x00


	//----- nvinfo : EIATTR_KPARAM_INFO
	.align		4
.L_9:
        /*0018*/ 	.byte	0x04, 0x17
        /*001a*/ 	.short	(.L_11 - .L_10)
.L_10:
        /*001c*/ 	.word	0x00000000
        /*0020*/ 	.short	0x0001
        /*0022*/ 	.short	0x0008
        /*0024*/ 	.byte	0x00, 0xf5, 0x21, 0x00


	//----- nvinfo : EIATTR_KPARAM_INFO
	.align		4
.L_11:
        /*0028*/ 	.byte	0x04, 0x17
        /*002a*/ 	.short	(.L_13 - .L_12)
.L_12:
        /*002c*/ 	.word	0x00000000
        /*0030*/ 	.short	0x0000
        /*0032*/ 	.short	0x0000
        /*0034*/ 	.byte	0x00, 0xf5, 0x21, 0x00


	//----- nvinfo : EIATTR_SPARSE_MMA_MASK
	.align		4
.L_13:
        /*0038*/ 	.byte	0x03, 0x50
        /*003a*/ 	.short	0x0000


	//----- nvinfo : EIATTR_MAXREG_COUNT
	.align		4
        /*003c*/ 	.byte	0x03, 0x1b
        /*003e*/ 	.short	0x00ff


	//----- nvinfo : EIATTR_NUM_BARRIERS
	.align		4
        /*0040*/ 	.byte	0x02, 0x4c
        /*0042*/ 	.byte	0x01
	.zero		1


	//----- nvinfo : EIATTR_MERCURY_ISA_VERSION
	.align		4
        /*0044*/ 	.byte	0x03, 0x5f
        /*0046*/ 	.short	0x0101


	//----- nvinfo : EIATTR_VRC_CTA_INIT_COUNT
	.align		4
        /*0048*/ 	.byte	0x02, 0x4a
	.zero		1
	.zero		1


	//----- nvinfo : EIATTR_EXIT_INSTR_OFFSETS
	.align		4
        /*004c*/ 	.byte	0x04, 0x1c
        /*004e*/ 	.short	(.L_15 - .L_14)


	//   ....[0]....
.L_14:
        /*0050*/ 	.word	0x00000200


	//   ....[1]....
        /*0054*/ 	.word	0x00000280


	//----- nvinfo : EIATTR_CBANK_PARAM_SIZE
	.align		4
.L_15:
        /*0058*/ 	.byte	0x03, 0x19
        /*005a*/ 	.short	0x0014


	//----- nvinfo : EIATTR_PARAM_CBANK
	.align		4
        /*005c*/ 	.byte	0x04, 0x0a
        /*005e*/ 	.short	(.L_17 - .L_16)
	.align		4
.L_16:
        /*0060*/ 	.word	index@(.nv.constant0._Z19reduce_naive_kernelILi256EEvPiS0_i)
        /*0064*/ 	.short	0x0380
        /*0066*/ 	.short	0x0014


	//----- nvinfo : EIATTR_SW_WAR
	.align		4
.L_17:
        /*0068*/ 	.byte	0x04, 0x36
        /*006a*/ 	.short	(.L_19 - .L_18)
.L_18:
        /*006c*/ 	.word	0x00000008
.L_19:


//--------------------- .nv.callgraph             --------------------------
	.section	.nv.callgraph,"",@"SHT_CUDA_CALLGRAPH"
	.align	4
	.sectionentsize	8
	.align		4
        /*0000*/ 	.word	0x00000000
	.align		4
        /*0004*/ 	.word	0xffffffff
	.align		4
        /*0008*/ 	.word	0x00000000
	.align		4
        /*000c*/ 	.word	0xfffffffe
	.align		4
        /*0010*/ 	.word	0x00000000
	.align		4
        /*0014*/ 	.word	0xfffffffd
	.align		4
        /*0018*/ 	.word	0x00000000
	.align		4
        /*001c*/ 	.word	0xfffffffc


//--------------------- .text._Z19reduce_naive_kernelILi256EEvPiS0_i --------------------------
	.section	.text._Z19reduce_naive_kernelILi256EEvPiS0_i,"ax",@progbits
	.align	128
        .global         _Z19reduce_naive_kernelILi256EEvPiS0_i
        .type           _Z19reduce_naive_kernelILi256EEvPiS0_i,@function
        .size           _Z19reduce_naive_kernelILi256EEvPiS0_i,(.L_x_3 - _Z19reduce_naive_kernelILi256EEvPiS0_i)
        .other          _Z19reduce_naive_kernelILi256EEvPiS0_i,@"STO_CUDA_ENTRY STV_DEFAULT"
_Z19reduce_naive_kernelILi256EEvPiS0_i:
.text._Z19reduce_naive_kernelILi256EEvPiS0_i:
[----:B------:R-:W-:Y:S01]  /*0000*/  LDC R1, c[0x0][0x37c] ;  /* 0x0000df00ff017b82 */ /* 0x000fe20000000800 */
[----:B------:R-:W0:Y:S01]  /*0010*/  S2R R6, SR_TID.X ;  /* 0x0000000000067919 */ /* 0x000e220000002100 */
[----:B------:R-:W0:Y:S01]  /*0020*/  LDCU UR8, c[0x0][0x360] ;  /* 0x00006c00ff0877ac */ /* 0x000e220008000800 */
[----:B------:R-:W0:Y:S01]  /*0030*/  S2R R7, SR_CTAID.X ;  /* 0x0000000000077919 */ /* 0x000e220000002500 */
[----:B------:R-:W1:Y:S01]  /*0040*/  LDCU UR4, c[0x0][0x390] ;  /* 0x00007200ff0477ac */ /* 0x000e620008000800 */
[----:B------:R-:W2:Y:S01]  /*0050*/  LDCU.64 UR6, c[0x0][0x358] ;  /* 0x00006b00ff0677ac */ /* 0x000ea20008000a00 */
[----:B0-----:R-:W-:-:S05]  /*0060*/  IMAD R5, R7, UR8, R6 ;  /* 0x0000000807057c24 */ /* 0x001fca000f8e0206 */
[----:B-1----:R-:W-:-:S13]  /*0070*/  ISETP.GE.AND P1, PT, R5, UR4, PT ;  /* 0x0000000405007c0c */ /* 0x002fda000bf26270 */
[----:B------:R-:W0:Y:S02]  /*0080*/  @!P1 LDC.64 R2, c[0x0][0x380] ;  /* 0x0000e000ff029b82 */ /* 0x000e240000000a00 */
[----:B0-----:R-:W-:-:S06]  /*0090*/  @!P1 IMAD.WIDE.U32 R2, R5, 0x4, R2 ;  /* 0x0000000405029825 */ /* 0x001fcc00078e0002 */
[----:B--2---:R-:W2:Y:S01]  /*00a0*/  @!P1 LDG.E R3, desc[UR6][R2.64] ;  /* 0x0000000602039981 */ /* 0x004ea2000c1e1900 */
[----:B------:R-:W0:Y:S01]  /*00b0*/  S2UR UR5, SR_CgaCtaId ;  /* 0x00000000000579c3 */ /* 0x000e220000008800 */
[----:B------:R-:W-:Y:S01]  /*00c0*/  IMAD.U32 R4, RZ, RZ, UR8 ;  /* 0x00000008ff047e24 */ /* 0x000fe2000f8e00ff */
[----:B------:R-:W-:Y:S01]  /*00d0*/  UMOV UR4, 0x400 ;  /* 0x0000040000047882 */ /* 0x000fe20000000000 */
[----:B------:R-:W-:-:S03]  /*00e0*/  ISETP.NE.AND P0, PT, R6, RZ, PT ;  /* 0x000000ff0600720c */ /* 0x000fc60003f05270 */
[----:B------:R-:W-:Y:S01]  /*00f0*/  ISETP.GE.U32.AND P2, PT, R4, 0x2, PT ;  /* 0x000000020400780c */ /* 0x000fe20003f46070 */
[----:B0-----:R-:W-:-:S06]  /*0100*/  ULEA UR4, UR5, UR4, 0x18 ;  /* 0x0000000405047291 */ /* 0x001fcc000f8ec0ff */
[----:B------:R-:W-:-:S05]  /*0110*/  LEA R0, R6, UR4, 0x2 ;  /* 0x0000000406007c11 */ /* 0x000fca000f8e10ff */
[----:B--2---:R0:W-:Y:S01]  /*0120*/  @!P1 STS [R0], R3 ;  /* 0x0000000300009388 */ /* 0x0041e20000000800 */
[----:B------:R-:W-:Y:S06]  /*0130*/  BAR.SYNC.DEFER_BLOCKING 0x0 ;  /* 0x0000000000007b1d */ /* 0x000fec0000010000 */
[----:B------:R-:W-:Y:S05]  /*0140*/  @!P2 BRA `(.L_x_0) ;  /* 0x00000000002ca947 */ /* 0x000fea0003800000 */
.L_x_1:
[----:B------:R-:W-:-:S04]  /*0150*/  SHF.R.U32.HI R5, RZ, 0x1, R4 ;  /* 0x00000001ff057819 */ /* 0x000fc80000011604 */
[----:B------:R-:W-:-:S13]  /*0160*/  ISETP.GE.U32.AND P1, PT, R6, R5, PT ;  /* 0x000000050600720c */ /* 0x000fda0003f26070 */
[----:B------:R-:W-:Y:S01]  /*0170*/  @!P1 IMAD R2, R5, 0x4, R0 ;  /* 0x0000000405029824 */ /* 0x000fe200078e0200 */
[----:B0-----:R-:W-:Y:S05]  /*0180*/  @!P1 LDS R3, [R0] ;  /* 0x0000000000039984 */ /* 0x001fea0000000800 */
[----:B------:R-:W0:Y:S02]  /*0190*/  @!P1 LDS R2, [R2] ;  /* 0x0000000002029984 */ /* 0x000e240000000800 */
[----:B0-----:R-:W-:-:S05]  /*01a0*/  @!P1 IMAD.IADD R3, R2, 0x1, R3 ;  /* 0x0000000102039824 */ /* 0x001fca00078e0203 */
[----:B------:R1:W-:Y:S01]  /*01b0*/  @!P1 STS [R0], R3 ;  /* 0x0000000300009388 */ /* 0x0003e20000000800 */
[----:B------:R-:W-:Y:S01]  /*01c0*/  BAR.SYNC.DEFER_BLOCKING 0x0 ;  /* 0x0000000000007b1d */ /* 0x000fe20000010000 */
[----:B------:R-:W-:Y:S01]  /*01d0*/  ISETP.GT.U32.AND P1, PT, R4, 0x3, PT ;  /* 0x000000030400780c */ /* 0x000fe20003f24070 */
[----:B------:R-:W-:-:S12]  /*01e0*/  IMAD.MOV.U32 R4, RZ, RZ, R5 ;  /* 0x000000ffff047224 */ /* 0x000fd800078e0005 */
[----:B-1----:R-:W-:Y:S05]  /*01f0*/  @P1 BRA `(.L_x_1) ;  /* 0xfffffffc00d41947 */ /* 0x002fea000383ffff */
.L_x_0:
[----:B------:R-:W-:Y:S05]  /*0200*/  @P0 EXIT ;  /* 0x000000000000094d */ /* 0x000fea0003800000 */
[----:B------:R-:W1:Y:S01]  /*0210*/  S2UR UR5, SR_CgaCtaId ;  /* 0x00000000000579c3 */ /* 0x000e620000008800 */
[----:B------:R-:W-:-:S07]  /*0220*/  UMOV UR4, 0x400 ;  /* 0x0000040000047882 */ /* 0x000fce0000000000 */
[----:B0-----:R-:W0:Y:S01]  /*0230*/  LDC.64 R2, c[0x0][0x388] ;  /* 0x0000e200ff027b82 */ /* 0x001e220000000a00 */
[----:B-1----:R-:W-:Y:S01]  /*0240*/  ULEA UR4, UR5, UR4, 0x18 ;  /* 0x0000000405047291 */ /* 0x002fe2000f8ec0ff */
[----:B0-----:R-:W-:-:S08]  /*0250*/  IMAD.WIDE.U32 R2, R7, 0x4, R2 ;  /* 0x0000000407027825 */ /* 0x001fd000078e0002 */
[----:B------:R-:W0:Y:S04]  /*0260*/  LDS R5, [UR4] ;  /* 0x00000004ff057984 */ /* 0x000e280008000800 */
[----:B0-----:R-:W-:Y:S01]  /*0270*/  STG.E desc[UR6][R2.64], R5 ;  /* 0x0000000502007986 */ /* 0x001fe2000c101906 */
[----:B------:R-:W-:Y:S05]  /*0280*/  EXIT ;  /* 0x000000000000794d */ /* 0x000fea0003800000 */
.L_x_2:
[----:B------:R-:W-:-:S00]  /*0290*/  BRA `(.L_x_2) ;  /* 0xfffffffc00fc7947 */ /* 0x000fc0000383ffff */
[----:B------:R-:W-:-:S00]  /*02a0*/  NOP ;  /* 0x0000000000007918 */ /* 0x000fc00000000000 */
        /* <DEDUP_REMOVED lines=13> */
.L_x_3:


//--------------------- .nv.shared._Z19reduce_naive_kernelILi256EEvPiS0_i --------------------------
	.section	.nv.shared._Z19reduce_naive_kernelILi256EEvPiS0_i,"aw",@nobits
	.sectionflags	@""
	.align	4
.nv.shared._Z19reduce_naive_kernelILi256EEvPiS0_i:
	.zero		2048


//--------------------- .nv.shared.reserved.0     --------------------------
	.section	.nv.shared.reserved.0,"aw",@nobits
	.weak		__nv_reservedSMEM_offset_0_alias
	.size		__nv_reservedSMEM_offset_0_alias, 0, 64
	.other		__nv_reservedSMEM_offset_0_alias,@"STO_CUDA_RESERVED_SHARED STV_DEFAULT"
__nv_reservedSMEM_offset_0_alias:
	.zero		0
	.zero		64


//--------------------- .nv.constant0._Z19reduce_naive_kernelILi256EEvPiS0_i --------------------------
	.section	.nv.constant0._Z19reduce_naive_kernelILi256EEvPiS0_i,"a",@progbits
	.sectionflags	@""
	.align	4
.nv.constant0._Z19reduce_naive_kernelILi256EEvPiS0_i:
	.zero		916


//--------------------- SYMBOLS --------------------------

	.type		.nv.reservedSmem.offset0,@object
	.size		.nv.reservedSmem.offset0,0x4
	.type		.nv.reservedSmem.cap,@object
	.size		.nv.reservedSmem.cap,0x4
